	.version 1.4
	.target sm_10, map_f64_to_f32
	// compiled with /usr/lib/nvidia-cuda-toolkit/lib//be
	// nvopencc 4.1 built on 2013-07-17

	//-----------------------------------------------------------
	// Compiling /tmp/tmpxft_00005e2d_00000000-9_vcopyfrom.cpp3.i (/tmp/ccBI#.lYaga3)
	//-----------------------------------------------------------

	//-----------------------------------------------------------
	// Options:
	//-----------------------------------------------------------
	//  Target:ptx, ISA:sm_10, Endian:little, Pointer Size:64
	//  -O3	(Optimization level)
	//  -g0	(Debug level)
	//  -m2	(Report advisories)
	//-----------------------------------------------------------

	.file	1	"<command-line>"
	.file	2	"/usr/include/stdc-predef.h"
	.file	3	"/tmp/tmpxft_00005e2d_00000000-8_vcopyfrom.cudafe2.gpu"
	.file	4	"/usr/lib/gcc/x86_64-linux-gnu/4.8/include/stddef.h"
	.file	5	"/usr/include/crt/device_runtime.h"
	.file	6	"/usr/include/host_defines.h"
	.file	7	"/usr/include/builtin_types.h"
	.file	8	"/usr/include/device_types.h"
	.file	9	"/usr/include/driver_types.h"
	.file	10	"/usr/include/surface_types.h"
	.file	11	"/usr/include/texture_types.h"
	.file	12	"/usr/include/vector_types.h"
	.file	13	"/usr/include/device_launch_parameters.h"
	.file	14	"/usr/include/crt/storage_class.h"
	.file	15	"vcopyfrom.cu"
	.file	16	"/usr/include/common_functions.h"
	.file	17	"/usr/include/math_functions.h"
	.file	18	"/usr/include/math_constants.h"
	.file	19	"/usr/include/device_functions.h"
	.file	20	"/usr/include/sm_11_atomic_functions.h"
	.file	21	"/usr/include/sm_12_atomic_functions.h"
	.file	22	"/usr/include/sm_13_double_functions.h"
	.file	23	"/usr/include/sm_20_atomic_functions.h"
	.file	24	"/usr/include/sm_32_atomic_functions.h"
	.file	25	"/usr/include/sm_35_atomic_functions.h"
	.file	26	"/usr/include/sm_20_intrinsics.h"
	.file	27	"/usr/include/sm_30_intrinsics.h"
	.file	28	"/usr/include/sm_32_intrinsics.h"
	.file	29	"/usr/include/sm_35_intrinsics.h"
	.file	30	"/usr/include/surface_functions.h"
	.file	31	"/usr/include/texture_fetch_functions.h"
	.file	32	"/usr/include/texture_indirect_functions.h"
	.file	33	"/usr/include/surface_indirect_functions.h"
	.file	34	"/usr/include/math_functions_dbl_ptx1.h"


	.entry vcopyfrom (
		.param .s32 __cudaparm_vcopyfrom_n,
		.param .s32 __cudaparm_vcopyfrom_shift,
		.param .u64 __cudaparm_vcopyfrom_a,
		.param .u64 __cudaparm_vcopyfrom_b)
	{
	.reg .u16 %rh<4>;
	.reg .u32 %r<8>;
	.reg .u64 %rd<10>;
	.reg .f64 %fd<3>;
	.reg .pred %p<3>;
	.loc	15	3	0
$LDWbegin_vcopyfrom:
	mov.u16 	%rh1, %ctaid.x;
	mov.u16 	%rh2, %ntid.x;
	mul.wide.u16 	%r1, %rh1, %rh2;
	cvt.u32.u16 	%r2, %tid.x;
	add.u32 	%r3, %r2, %r1;
	ld.param.s32 	%r4, [__cudaparm_vcopyfrom_n];
	setp.le.s32 	%p1, %r4, %r3;
	@%p1 bra 	$Lt_0_1026;
	.loc	15	8	0
	ld.param.u64 	%rd1, [__cudaparm_vcopyfrom_a];
	ld.param.s32 	%r5, [__cudaparm_vcopyfrom_shift];
	add.s32 	%r6, %r5, %r3;
	cvt.s64.s32 	%rd2, %r6;
	mul.wide.s32 	%rd3, %r6, 8;
	add.u64 	%rd4, %rd1, %rd3;
	ld.global.f64 	%fd1, [%rd4+0];
	ld.param.u64 	%rd5, [__cudaparm_vcopyfrom_b];
	cvt.s64.s32 	%rd6, %r3;
	mul.wide.s32 	%rd7, %r3, 8;
	add.u64 	%rd8, %rd5, %rd7;
	st.global.f64 	[%rd8+0], %fd1;
$Lt_0_1026:
	.loc	15	10	0
	exit;
$LDWend_vcopyfrom:
	} // vcopyfrom



// ===== COMPILED SASS (sm_100) =====

	.target	sm_100

	.elftype	@"ET_EXEC"


//--------------------- .note.nv.tkinfo           --------------------------
	.section	.note.nv.tkinfo,"",@"SHT_NOTE"
	.sectionflags	@"SHF_NOTE_NV_TKINFO"
	.tkinfo
        /*0018*/ 	.word	0x00000002
        /*0030*/ 	.string	""
        /*0030*/ 	.string	"ptxas"
        /*0030*/ 	.string	"Cuda compilation tools, release 13.0, V13.0.88"
        /*0030*/ 	.string	"Build cuda_13.0.r13.0/compiler.36424714_0"
        /*0030*/ 	.string	"-arch sm_100 "



//--------------------- .note.nv.cuinfo           --------------------------
	.section	.note.nv.cuinfo,"",@"SHT_NOTE"
	.sectionflags	@"SHF_NOTE_NV_CUINFO"
        /*0018*/ 	.short	0x0002
        /*001a*/ 	.short	0x000a
        /*001c*/ 	.short	0x0082
	.zero		2


//--------------------- .nv.info                  --------------------------
	.section	.nv.info,"",@"SHT_CUDA_INFO"
	.align	4


	//----- nvinfo : EIATTR_REGCOUNT
	.align		4
        /*0000*/ 	.byte	0x04, 0x2f
        /*0002*/ 	.short	(.L_1 - .L_0)
	.align		4
.L_0:
        /*0004*/ 	.word	index@(vcopyfrom)
        /*0008*/ 	.word	0x0000000a


	//----- nvinfo : EIATTR_FRAME_SIZE
	.align		4
.L_1:
        /*000c*/ 	.byte	0x04, 0x11
        /*000e*/ 	.short	(.L_3 - .L_2)
	.align		4
.L_2:
        /*0010*/ 	.word	index@(vcopyfrom)
        /*0014*/ 	.word	0x00000000


	//----- nvinfo : EIATTR_MIN_STACK_SIZE
	.align		4
.L_3:
        /*0018*/ 	.byte	0x04, 0x12
        /*001a*/ 	.short	(.L_5 - .L_4)
	.align		4
.L_4:
        /*001c*/ 	.word	index@(vcopyfrom)
        /*0020*/ 	.word	0x00000000
.L_5:


//--------------------- .nv.compat                --------------------------
	.section	.nv.compat,"",@"SHT_CUDA_COMPAT_INFO"
	.align	4
        /*0000*/ 	.byte	0x02, 0x09, 0x00, 0x00, 0x02, 0x02, 0x01, 0x00, 0x02, 0x05, 0x05, 0x00, 0x03, 0x07, 0x01, 0x01
        /*0010*/ 	.byte	0x02, 0x03, 0x00, 0x00, 0x02, 0x06, 0x01, 0x00, 0x04, 0x0b, 0x08, 0x00, 0x09, 0x00, 0x00, 0x00
        /*0020*/ 	.byte	0x00, 0x00, 0x00, 0x00


//--------------------- .nv.info.vcopyfrom        --------------------------
	.section	.nv.info.vcopyfrom,"",@"SHT_CUDA_INFO"
	.sectionflags	@""
	.align	4


	//----- nvinfo : EIATTR_CUDA_API_VERSION
	.align		4
        /*0000*/ 	.byte	0x04, 0x37
        /*0002*/ 	.short	(.L_7 - .L_6)
.L_6:
        /*0004*/ 	.word	0x00000082


	//----- nvinfo : EIATTR_KPARAM_INFO
	.align		4
.L_7:
        /*0008*/ 	.byte	0x04, 0x17
        /*000a*/ 	.short	(.L_9 - .L_8)
.L_8:
        /*000c*/ 	.word	0x00000000
        /*0010*/ 	.short	0x0003
        /*0012*/ 	.short	0x0010
        /*0014*/ 	.byte	0x00, 0xf0, 0x21, 0x00


	//----- nvinfo : EIATTR_KPARAM_INFO
	.align		4
.L_9:
        /*0018*/ 	.byte	0x04, 0x17
        /*001a*/ 	.short	(.L_11 - .L_10)
.L_10:
        /*001c*/ 	.word	0x00000000
        /*0020*/ 	.short	0x0002
        /*0022*/ 	.short	0x0008
        /*0024*/ 	.byte	0x00, 0xf0, 0x21, 0x00


	//----- nvinfo : EIATTR_KPARAM_INFO
	.align		4
.L_11:
        /*0028*/ 	.byte	0x04, 0x17
        /*002a*/ 	.short	(.L_13 - .L_12)
.L_12:
        /*002c*/ 	.word	0x00000000
        /*0030*/ 	.short	0x0001
        /*0032*/ 	.short	0x0004
        /*0034*/ 	.byte	0x00, 0xf0, 0x11, 0x00


	//----- nvinfo : EIATTR_KPARAM_INFO
	.align		4
.L_13:
        /*0038*/ 	.byte	0x04, 0x17
        /*003a*/ 	.short	(.L_15 - .L_14)
.L_14:
        /*003c*/ 	.word	0x00000000
        /*0040*/ 	.short	0x0000
        /*0042*/ 	.short	0x0000
        /*0044*/ 	.byte	0x00, 0xf0, 0x11, 0x00


	//----- nvinfo : EIATTR_SPARSE_MMA_MASK
	.align		4
.L_15:
        /*0048*/ 	.byte	0x03, 0x50
        /*004a*/ 	.short	0x0000


	//----- nvinfo : EIATTR_MAXREG_COUNT
	.align		4
        /*004c*/ 	.byte	0x03, 0x1b
        /*004e*/ 	.short	0x00ff


	//----- nvinfo : EIATTR_MERCURY_ISA_VERSION
	.align		4
        /*0050*/ 	.byte	0x03, 0x5f
        /*0052*/ 	.short	0x0101


	//----- nvinfo : EIATTR_VRC_CTA_INIT_COUNT
	.align		4
        /*0054*/ 	.byte	0x02, 0x4a
	.zero		1
	.zero		1


	//----- nvinfo : EIATTR_EXIT_INSTR_OFFSETS
	.align		4
        /*0058*/ 	.byte	0x04, 0x1c
        /*005a*/ 	.short	(.L_17 - .L_16)


	//   ....[0]....
.L_16:
        /*005c*/ 	.word	0x000000a0


	//   ....[1]....
        /*0060*/ 	.word	0x00000140


	//----- nvinfo : EIATTR_CBANK_PARAM_SIZE
	.align		4
.L_17:
        /*0064*/ 	.byte	0x03, 0x19
        /*0066*/ 	.short	0x0018


	//----- nvinfo : EIATTR_PARAM_CBANK
	.align		4
        /*0068*/ 	.byte	0x04, 0x0a
        /*006a*/ 	.short	(.L_19 - .L_18)
	.align		4
.L_18:
        /*006c*/ 	.word	index@(.nv.constant0.vcopyfrom)
        /*0070*/ 	.short	0x0380
        /*0072*/ 	.short	0x0018


	//----- nvinfo : EIATTR_SW_WAR
	.align		4
.L_19:
        /*0074*/ 	.byte	0x04, 0x36
        /*0076*/ 	.short	(.L_21 - .L_20)
.L_20:
        /*0078*/ 	.word	0x00000008
.L_21:


//--------------------- .nv.callgraph             --------------------------
	.section	.nv.callgraph,"",@"SHT_CUDA_CALLGRAPH"
	.align	4
	.sectionentsize	8
	.align		4
        /*0000*/ 	.word	0x00000000
	.align		4
        /*0004*/ 	.word	0xffffffff
	.align		4
        /*0008*/ 	.word	0x00000000
	.align		4
        /*000c*/ 	.word	0xfffffffe
	.align		4
        /*0010*/ 	.word	0x00000000
	.align		4
        /*0014*/ 	.word	0xfffffffd
	.align		4
        /*0018*/ 	.word	0x00000000
	.align		4
        /*001c*/ 	.word	0xfffffffc


//--------------------- .text.vcopyfrom           --------------------------
	.section	.text.vcopyfrom,"ax",@progbits
	.align	128
.text.vcopyfrom:
        .type           vcopyfrom,@function
        .size           vcopyfrom,(.L_x_1 - vcopyfrom)
        .other          vcopyfrom,@"STO_CUDA_ENTRY STV_DEFAULT"
vcopyfrom:
[----:B------:R-:W-:Y:S01]  /*0000*/  LDC R1, c[0x0][0x37c] ;  /* 0x0000df00ff017b82 */ /* 0x000fe20000000800 */
[----:B------:R-:W0:Y:S07]  /*0010*/  S2R R0, SR_TID.X ;  /* 0x0000000000007919 */ /* 0x000e2e0000002100 */
[----:B------:R-:W1:Y:S01]  /*0020*/  S2UR UR4, SR_CTAID.X ;  /* 0x00000000000479c3 */ /* 0x000e620000002500 */
[----:B------:R-:W2:Y:S07]  /*0030*/  LDCU UR5, c[0x0][0x380] ;  /* 0x00007000ff0577ac */ /* 0x000eae0008000800 */
[----:B------:R-:W3:Y:S01]  /*0040*/  LDC R7, c[0x0][0x360] ;  /* 0x0000d800ff077b82 */ /* 0x000ee20000000800 */
[----:B-1----:R-:W-:Y:S01]  /*0050*/  ULOP3.LUT UR4, UR4, 0xffff, URZ, 0xc0, !UPT ;  /* 0x0000ffff04047892 */ /* 0x002fe2000f8ec0ff */
[----:B0-----:R-:W-:-:S02]  /*0060*/  LOP3.LUT R0, R0, 0xffff, RZ, 0xc0, !PT ;  /* 0x0000ffff00007812 */ /* 0x001fc400078ec0ff */
[----:B---3--:R-:W-:-:S05]  /*0070*/  LOP3.LUT R7, R7, 0xffff, RZ, 0xc0, !PT ;  /* 0x0000ffff07077812 */ /* 0x008fca00078ec0ff */
[----:B------:R-:W-:-:S05]  /*0080*/  IMAD R7, R7, UR4, R0 ;  /* 0x0000000407077c24 */ /* 0x000fca000f8e0200 */
[----:B--2---:R-:W-:-:S13]  /*0090*/  ISETP.GE.AND P0, PT, R7, UR5, PT ;  /* 0x0000000507007c0c */ /* 0x004fda000bf06270 */
[----:B------:R-:W-:Y:S05]  /*00a0*/  @P0 EXIT ;  /* 0x000000000000094d */ /* 0x000fea0003800000 */
[----:B------:R-:W0:Y:S01]  /*00b0*/  LDC.64 R2, c[0x0][0x388] ;  /* 0x0000e200ff027b82 */ /* 0x000e220000000a00 */
[----:B------:R-:W1:Y:S01]  /*00c0*/  LDCU UR6, c[0x0][0x384] ;  /* 0x00007080ff0677ac */ /* 0x000e620008000800 */
[----:B------:R-:W2:Y:S01]  /*00d0*/  LDCU.64 UR4, c[0x0][0x358] ;  /* 0x00006b00ff0477ac */ /* 0x000ea20008000a00 */
[----:B-1----:R-:W-:-:S05]  /*00e0*/  IADD3 R5, PT, PT, R7, UR6, RZ ;  /* 0x0000000607057c10 */ /* 0x002fca000fffe0ff */
[----:B0-----:R-:W-:Y:S02]  /*00f0*/  IMAD.WIDE R2, R5, 0x8, R2 ;  /* 0x0000000805027825 */ /* 0x001fe400078e0202 */
[----:B------:R-:W0:Y:S04]  /*0100*/  LDC.64 R4, c[0x0][0x390] ;  /* 0x0000e400ff047b82 */ /* 0x000e280000000a00 */
[----:B--2---:R-:W2:Y:S01]  /*0110*/  LDG.E.64 R2, desc[UR4][R2.64] ;  /* 0x0000000402027981 */ /* 0x004ea2000c1e1b00 */
[----:B0-----:R-:W-:-:S05]  /*0120*/  IMAD.WIDE R4, R7, 0x8, R4 ;  /* 0x0000000807047825 */ /* 0x001fca00078e0204 */
[----:B--2---:R-:W-:Y:S01]  /*0130*/  STG.E.64 desc[UR4][R4.64], R2 ;  /* 0x0000000204007986 */ /* 0x004fe2000c101b04 */
[----:B------:R-:W-:Y:S05]  /*0140*/  EXIT ;  /* 0x000000000000794d */ /* 0x000fea0003800000 */
.L_x_0:
[----:B------:R-:W-:-:S00]  /*0150*/  BRA `(.L_x_0) ;  /* 0xfffffffc00fc7947 */ /* 0x000fc0000383ffff */
[----:B------:R-:W-:-:S00]  /*0160*/  NOP ;  /* 0x0000000000007918 */ /* 0x000fc00000000000 */
        /* <DEDUP_REMOVED lines=9> */
.L_x_1:


//--------------------- .nv.shared.reserved.0     --------------------------
	.section	.nv.shared.reserved.0,"aw",@nobits
	.weak		__nv_reservedSMEM_offset_0_alias
	.size		__nv_reservedSMEM_offset_0_alias, 0, 64
	.other		__nv_reservedSMEM_offset_0_alias,@"STO_CUDA_RESERVED_SHARED STV_DEFAULT"
__nv_reservedSMEM_offset_0_alias:
	.zero		0
	.zero		64


//--------------------- .nv.constant0.vcopyfrom   --------------------------
	.section	.nv.constant0.vcopyfrom,"a",@progbits
	.sectionflags	@""
	.align	4
.nv.constant0.vcopyfrom:
	.zero		920


//--------------------- SYMBOLS --------------------------

	.type		.nv.reservedSmem.offset0,@object
	.size		.nv.reservedSmem.offset0,0x4
